//
// Generated by NVIDIA NVVM Compiler
//
// Compiler Build ID: CL-36424714
// Cuda compilation tools, release 13.0, V13.0.88
// Based on NVVM 20.0.0
//

.version 9.0
.target sm_100
.address_size 64

// _ZZ9_kernel_0iiPdS_S_E7dot_gpu has been demoted
// _ZZ9_kernel_1iiPdS_E7sum_gpu has been demoted

.entry _Z9_kernel_0iiPdS_S_(
	.param .u32 _Z9_kernel_0iiPdS_S__param_0,
	.param .u32 _Z9_kernel_0iiPdS_S__param_1,
	.param .u64 .ptr .align 1 _Z9_kernel_0iiPdS_S__param_2,
	.param .u64 .ptr .align 1 _Z9_kernel_0iiPdS_S__param_3,
	.param .u64 .ptr .align 1 _Z9_kernel_0iiPdS_S__param_4
)
{
	.reg .pred 	%p<12>;
	.reg .b32 	%r<9>;
	.reg .b64 	%rd<12>;
	.reg .b64 	%fd<34>;
	// demoted variable
	.shared .align 8 .b8 _ZZ9_kernel_0iiPdS_S_E7dot_gpu[4096];
	ld.param.u32 	%r5, [_Z9_kernel_0iiPdS_S__param_0];
	ld.param.u64 	%rd1, [_Z9_kernel_0iiPdS_S__param_2];
	ld.param.u64 	%rd2, [_Z9_kernel_0iiPdS_S__param_3];
	ld.param.u64 	%rd3, [_Z9_kernel_0iiPdS_S__param_4];
	mov.u32 	%r1, %ctaid.x;
	mov.u32 	%r2, %tid.x;
	shl.b32 	%r6, %r1, 9;
	add.s32 	%r3, %r6, %r2;
	setp.ge.s32 	%p1, %r3, %r5;
	mov.f64 	%fd33, 0d0000000000000000;
	@%p1 bra 	$L__BB0_2;
	cvta.to.global.u64 	%rd4, %rd2;
	cvta.to.global.u64 	%rd5, %rd3;
	mul.wide.u32 	%rd6, %r3, 8;
	add.s64 	%rd7, %rd4, %rd6;
	ld.global.f64 	%fd4, [%rd7];
	add.s64 	%rd8, %rd5, %rd6;
	ld.global.f64 	%fd5, [%rd8];
	mul.f64 	%fd33, %fd4, %fd5;
$L__BB0_2:
	shl.b32 	%r7, %r2, 3;
	mov.u32 	%r8, _ZZ9_kernel_0iiPdS_S_E7dot_gpu;
	add.s32 	%r4, %r8, %r7;
	st.shared.f64 	[%r4], %fd33;
	setp.gt.u32 	%p2, %r2, 255;
	@%p2 bra 	$L__BB0_4;
	ld.shared.f64 	%fd6, [%r4+2048];
	add.f64 	%fd7, %fd33, %fd6;
	st.shared.f64 	[%r4], %fd7;
$L__BB0_4:
	bar.sync 	0;
	setp.gt.u32 	%p3, %r2, 127;
	@%p3 bra 	$L__BB0_6;
	ld.shared.f64 	%fd8, [%r4];
	ld.shared.f64 	%fd9, [%r4+1024];
	add.f64 	%fd10, %fd8, %fd9;
	st.shared.f64 	[%r4], %fd10;
$L__BB0_6:
	bar.sync 	0;
	setp.gt.u32 	%p4, %r2, 63;
	@%p4 bra 	$L__BB0_8;
	ld.shared.f64 	%fd11, [%r4];
	ld.shared.f64 	%fd12, [%r4+512];
	add.f64 	%fd13, %fd11, %fd12;
	st.shared.f64 	[%r4], %fd13;
$L__BB0_8:
	bar.sync 	0;
	setp.gt.u32 	%p5, %r2, 31;
	@%p5 bra 	$L__BB0_10;
	ld.shared.f64 	%fd14, [%r4];
	ld.shared.f64 	%fd15, [%r4+256];
	add.f64 	%fd16, %fd14, %fd15;
	st.shared.f64 	[%r4], %fd16;
$L__BB0_10:
	bar.sync 	0;
	setp.gt.u32 	%p6, %r2, 15;
	@%p6 bra 	$L__BB0_12;
	ld.shared.f64 	%fd17, [%r4];
	ld.shared.f64 	%fd18, [%r4+128];
	add.f64 	%fd19, %fd17, %fd18;
	st.shared.f64 	[%r4], %fd19;
$L__BB0_12:
	bar.sync 	0;
	setp.gt.u32 	%p7, %r2, 7;
	@%p7 bra 	$L__BB0_14;
	ld.shared.f64 	%fd20, [%r4];
	ld.shared.f64 	%fd21, [%r4+64];
	add.f64 	%fd22, %fd20, %fd21;
	st.shared.f64 	[%r4], %fd22;
$L__BB0_14:
	bar.sync 	0;
	setp.gt.u32 	%p8, %r2, 3;
	@%p8 bra 	$L__BB0_16;
	ld.shared.f64 	%fd23, [%r4];
	ld.shared.f64 	%fd24, [%r4+32];
	add.f64 	%fd25, %fd23, %fd24;
	st.shared.f64 	[%r4], %fd25;
$L__BB0_16:
	bar.sync 	0;
	setp.gt.u32 	%p9, %r2, 1;
	@%p9 bra 	$L__BB0_18;
	ld.shared.f64 	%fd26, [%r4];
	ld.shared.f64 	%fd27, [%r4+16];
	add.f64 	%fd28, %fd26, %fd27;
	st.shared.f64 	[%r4], %fd28;
$L__BB0_18:
	bar.sync 	0;
	setp.ne.s32 	%p10, %r2, 0;
	@%p10 bra 	$L__BB0_20;
	ld.shared.f64 	%fd29, [_ZZ9_kernel_0iiPdS_S_E7dot_gpu];
	ld.shared.f64 	%fd30, [_ZZ9_kernel_0iiPdS_S_E7dot_gpu+8];
	add.f64 	%fd31, %fd29, %fd30;
	st.shared.f64 	[_ZZ9_kernel_0iiPdS_S_E7dot_gpu], %fd31;
$L__BB0_20:
	setp.ne.s32 	%p11, %r2, 0;
	bar.sync 	0;
	@%p11 bra 	$L__BB0_22;
	ld.shared.f64 	%fd32, [_ZZ9_kernel_0iiPdS_S_E7dot_gpu];
	cvta.to.global.u64 	%rd9, %rd1;
	mul.wide.u32 	%rd10, %r1, 8;
	add.s64 	%rd11, %rd9, %rd10;
	st.global.f64 	[%rd11], %fd32;
$L__BB0_22:
	ret;

}
.entry _Z9_kernel_1iiPdS_(
	.param .u32 _Z9_kernel_1iiPdS__param_0,
	.param .u32 _Z9_kernel_1iiPdS__param_1,
	.param .u64 .ptr .align 1 _Z9_kernel_1iiPdS__param_2,
	.param .u64 .ptr .align 1 _Z9_kernel_1iiPdS__param_3
)
{
	.reg .pred 	%p<12>;
	.reg .b32 	%r<9>;
	.reg .b64 	%rd<9>;
	.reg .b64 	%fd<32>;
	// demoted variable
	.shared .align 8 .b8 _ZZ9_kernel_1iiPdS_E7sum_gpu[4096];
	ld.param.u32 	%r5, [_Z9_kernel_1iiPdS__param_0];
	ld.param.u64 	%rd1, [_Z9_kernel_1iiPdS__param_2];
	ld.param.u64 	%rd2, [_Z9_kernel_1iiPdS__param_3];
	mov.u32 	%r1, %ctaid.x;
	mov.u32 	%r2, %tid.x;
	shl.b32 	%r6, %r1, 9;
	add.s32 	%r3, %r6, %r2;
	setp.ge.s32 	%p1, %r3, %r5;
	mov.f64 	%fd31, 0d0000000000000000;
	@%p1 bra 	$L__BB1_2;
	cvta.to.global.u64 	%rd3, %rd1;
	mul.wide.u32 	%rd4, %r3, 8;
	add.s64 	%rd5, %rd3, %rd4;
	ld.global.f64 	%fd31, [%rd5];
$L__BB1_2:
	shl.b32 	%r7, %r2, 3;
	mov.u32 	%r8, _ZZ9_kernel_1iiPdS_E7sum_gpu;
	add.s32 	%r4, %r8, %r7;
	st.shared.f64 	[%r4], %fd31;
	setp.gt.u32 	%p2, %r2, 255;
	@%p2 bra 	$L__BB1_4;
	ld.shared.f64 	%fd4, [%r4+2048];
	add.f64 	%fd5, %fd31, %fd4;
	st.shared.f64 	[%r4], %fd5;
$L__BB1_4:
	bar.sync 	0;
	setp.gt.u32 	%p3, %r2, 127;
	@%p3 bra 	$L__BB1_6;
	ld.shared.f64 	%fd6, [%r4];
	ld.shared.f64 	%fd7, [%r4+1024];
	add.f64 	%fd8, %fd6, %fd7;
	st.shared.f64 	[%r4], %fd8;
$L__BB1_6:
	bar.sync 	0;
	setp.gt.u32 	%p4, %r2, 63;
	@%p4 bra 	$L__BB1_8;
	ld.shared.f64 	%fd9, [%r4];
	ld.shared.f64 	%fd10, [%r4+512];
	add.f64 	%fd11, %fd9, %fd10;
	st.shared.f64 	[%r4], %fd11;
$L__BB1_8:
	bar.sync 	0;
	setp.gt.u32 	%p5, %r2, 31;
	@%p5 bra 	$L__BB1_10;
	ld.shared.f64 	%fd12, [%r4];
	ld.shared.f64 	%fd13, [%r4+256];
	add.f64 	%fd14, %fd12, %fd13;
	st.shared.f64 	[%r4], %fd14;
$L__BB1_10:
	bar.sync 	0;
	setp.gt.u32 	%p6, %r2, 15;
	@%p6 bra 	$L__BB1_12;
	ld.shared.f64 	%fd15, [%r4];
	ld.shared.f64 	%fd16, [%r4+128];
	add.f64 	%fd17, %fd15, %fd16;
	st.shared.f64 	[%r4], %fd17;
$L__BB1_12:
	bar.sync 	0;
	setp.gt.u32 	%p7, %r2, 7;
	@%p7 bra 	$L__BB1_14;
	ld.shared.f64 	%fd18, [%r4];
	ld.shared.f64 	%fd19, [%r4+64];
	add.f64 	%fd20, %fd18, %fd19;
	st.shared.f64 	[%r4], %fd20;
$L__BB1_14:
	bar.sync 	0;
	setp.gt.u32 	%p8, %r2, 3;
	@%p8 bra 	$L__BB1_16;
	ld.shared.f64 	%fd21, [%r4];
	ld.shared.f64 	%fd22, [%r4+32];
	add.f64 	%fd23, %fd21, %fd22;
	st.shared.f64 	[%r4], %fd23;
$L__BB1_16:
	bar.sync 	0;
	setp.gt.u32 	%p9, %r2, 1;
	@%p9 bra 	$L__BB1_18;
	ld.shared.f64 	%fd24, [%r4];
	ld.shared.f64 	%fd25, [%r4+16];
	add.f64 	%fd26, %fd24, %fd25;
	st.shared.f64 	[%r4], %fd26;
$L__BB1_18:
	bar.sync 	0;
	setp.ne.s32 	%p10, %r2, 0;
	@%p10 bra 	$L__BB1_20;
	ld.shared.f64 	%fd27, [_ZZ9_kernel_1iiPdS_E7sum_gpu];
	ld.shared.f64 	%fd28, [_ZZ9_kernel_1iiPdS_E7sum_gpu+8];
	add.f64 	%fd29, %fd27, %fd28;
	st.shared.f64 	[_ZZ9_kernel_1iiPdS_E7sum_gpu], %fd29;
$L__BB1_20:
	setp.ne.s32 	%p11, %r2, 0;
	bar.sync 	0;
	@%p11 bra 	$L__BB1_22;
	ld.shared.f64 	%fd30, [_ZZ9_kernel_1iiPdS_E7sum_gpu];
	cvta.to.global.u64 	%rd6, %rd2;
	mul.wide.u32 	%rd7, %r1, 8;
	add.s64 	%rd8, %rd6, %rd7;
	st.global.f64 	[%rd8], %fd30;
$L__BB1_22:
	ret;

}


// ===== COMPILED SASS (sm_100) =====

	.target	sm_100

	.elftype	@"ET_EXEC"


//--------------------- .note.nv.tkinfo           --------------------------
	.section	.note.nv.tkinfo,"",@"SHT_NOTE"
	.sectionflags	@"SHF_NOTE_NV_TKINFO"
	.tkinfo
        /*0018*/ 	.word	0x00000002
        /*0030*/ 	.string	""
        /*0030*/ 	.string	"ptxas"
        /*0030*/ 	.string	"Cuda compilation tools, release 13.0, V13.0.88"
        /*0030*/ 	.string	"Build cuda_13.0.r13.0/compiler.36424714_0"
        /*0030*/ 	.string	"-arch sm_100 -m 64 "



//--------------------- .note.nv.cuinfo           --------------------------
	.section	.note.nv.cuinfo,"",@"SHT_NOTE"
	.sectionflags	@"SHF_NOTE_NV_CUINFO"
        /*0018*/ 	.short	0x0002
        /*001a*/ 	.short	0x0064
        /*001c*/ 	.short	0x0082
	.zero		2


//--------------------- .nv.info                  --------------------------
	.section	.nv.info,"",@"SHT_CUDA_INFO"
	.align	4


	//----- nvinfo : EIATTR_REGCOUNT
	.align		4
        /*0000*/ 	.byte	0x04, 0x2f
        /*0002*/ 	.short	(.L_1 - .L_0)
	.align		4
.L_0:
        /*0004*/ 	.word	index@(_Z9_kernel_0iiPdS_S_)
        /*0008*/ 	.word	0x00000010


	//----- nvinfo : EIATTR_FRAME_SIZE
	.align		4
.L_1:
        /*000c*/ 	.byte	0x04, 0x11
        /*000e*/ 	.short	(.L_3 - .L_2)
	.align		4
.L_2:
        /*0010*/ 	.word	index@(_Z9_kernel_0iiPdS_S_)
        /*0014*/ 	.word	0x00000000


	//----- nvinfo : EIATTR_REGCOUNT
	.align		4
.L_3:
        /*0018*/ 	.byte	0x04, 0x2f
        /*001a*/ 	.short	(.L_5 - .L_4)
	.align		4
.L_4:
        /*001c*/ 	.word	index@(_Z9_kernel_1iiPdS_)
        /*0020*/ 	.word	0x00000010


	//----- nvinfo : EIATTR_FRAME_SIZE
	.align		4
.L_5:
        /*0024*/ 	.byte	0x04, 0x11
        /*0026*/ 	.short	(.L_7 - .L_6)
	.align		4
.L_6:
        /*0028*/ 	.word	index@(_Z9_kernel_1iiPdS_)
        /*002c*/ 	.word	0x00000000


	//----- nvinfo : EIATTR_MIN_STACK_SIZE
	.align		4
.L_7:
        /*0030*/ 	.byte	0x04, 0x12
        /*0032*/ 	.short	(.L_9 - .L_8)
	.align		4
.L_8:
        /*0034*/ 	.word	index@(_Z9_kernel_1iiPdS_)
        /*0038*/ 	.word	0x00000000


	//----- nvinfo : EIATTR_MIN_STACK_SIZE
	.align		4
.L_9:
        /*003c*/ 	.byte	0x04, 0x12
        /*003e*/ 	.short	(.L_11 - .L_10)
	.align		4
.L_10:
        /*0040*/ 	.word	index@(_Z9_kernel_0iiPdS_S_)
        /*0044*/ 	.word	0x00000000
.L_11:


//--------------------- .nv.compat                --------------------------
	.section	.nv.compat,"",@"SHT_CUDA_COMPAT_INFO"
	.align	4
        /*0000*/ 	.byte	0x02, 0x09, 0x00, 0x00, 0x02, 0x02, 0x01, 0x00, 0x02, 0x05, 0x05, 0x00, 0x03, 0x07, 0x01, 0x01
        /*0010*/ 	.byte	0x02, 0x03, 0x00, 0x00, 0x02, 0x06, 0x01, 0x00, 0x04, 0x0b, 0x08, 0x00, 0x01, 0x00, 0x00, 0x00
        /*0020*/ 	.byte	0x00, 0x00, 0x00, 0x00


//--------------------- .nv.info._Z9_kernel_1iiPdS_ --------------------------
	.section	.nv.info._Z9_kernel_1iiPdS_,"",@"SHT_CUDA_INFO"
	.sectionflags	@""
	.align	4


	//----- nvinfo : EIATTR_CUDA_API_VERSION
	.align		4
        /*0000*/ 	.byte	0x04, 0x37
        /*0002*/ 	.short	(.L_13 - .L_12)
.L_12:
        /*0004*/ 	.word	0x00000082


	//----- nvinfo : EIATTR_KPARAM_INFO
	.align		4
.L_13:
        /*0008*/ 	.byte	0x04, 0x17
        /*000a*/ 	.short	(.L_15 - .L_14)
.L_14:
        /*000c*/ 	.word	0x00000000
        /*0010*/ 	.short	0x0003
        /*0012*/ 	.short	0x0010
        /*0014*/ 	.byte	0x00, 0xf5, 0x21, 0x00


	//----- nvinfo : EIATTR_KPARAM_INFO
	.align		4
.L_15:
        /*0018*/ 	.byte	0x04, 0x17
        /*001a*/ 	.short	(.L_17 - .L_16)
.L_16:
        /*001c*/ 	.word	0x00000000
        /*0020*/ 	.short	0x0002
        /*0022*/ 	.short	0x0008
        /*0024*/ 	.byte	0x00, 0xf5, 0x21, 0x00


	//----- nvinfo : EIATTR_KPARAM_INFO
	.align		4
.L_17:
        /*0028*/ 	.byte	0x04, 0x17
        /*002a*/ 	.short	(.L_19 - .L_18)
.L_18:
        /*002c*/ 	.word	0x00000000
        /*0030*/ 	.short	0x0001
        /*0032*/ 	.short	0x0004
        /*0034*/ 	.byte	0x00, 0xf0, 0x11, 0x00


	//----- nvinfo : EIATTR_KPARAM_INFO
	.align		4
.L_19:
        /*0038*/ 	.byte	0x04, 0x17
        /*003a*/ 	.short	(.L_21 - .L_20)
.L_20:
        /*003c*/ 	.word	0x00000000
        /*0040*/ 	.short	0x0000
        /*0042*/ 	.short	0x0000
        /*0044*/ 	.byte	0x00, 0xf0, 0x11, 0x00


	//----- nvinfo : EIATTR_SPARSE_MMA_MASK
	.align		4
.L_21:
        /*0048*/ 	.byte	0x03, 0x50
        /*004a*/ 	.short	0x0000


	//----- nvinfo : EIATTR_MAXREG_COUNT
	.align		4
        /*004c*/ 	.byte	0x03, 0x1b
        /*004e*/ 	.short	0x00ff


	//----- nvinfo : EIATTR_NUM_BARRIERS
	.align		4
        /*0050*/ 	.byte	0x02, 0x4c
        /*0052*/ 	.byte	0x01
	.zero		1


	//----- nvinfo : EIATTR_MERCURY_ISA_VERSION
	.align		4
        /*0054*/ 	.byte	0x03, 0x5f
        /*0056*/ 	.short	0x0101


	//----- nvinfo : EIATTR_VRC_CTA_INIT_COUNT
	.align		4
        /*0058*/ 	.byte	0x02, 0x4a
	.zero		1
	.zero		1


	//----- nvinfo : EIATTR_EXIT_INSTR_OFFSETS
	.align		4
        /*005c*/ 	.byte	0x04, 0x1c
        /*005e*/ 	.short	(.L_23 - .L_22)


	//   ....[0]....
.L_22:
        /*0060*/ 	.word	0x00000440


	//   ....[1]....
        /*0064*/ 	.word	0x00000490


	//----- nvinfo : EIATTR_CBANK_PARAM_SIZE
	.align		4
.L_23:
        /*0068*/ 	.byte	0x03, 0x19
        /*006a*/ 	.short	0x0018


	//----- nvinfo : EIATTR_PARAM_CBANK
	.align		4
        /*006c*/ 	.byte	0x04, 0x0a
        /*006e*/ 	.short	(.L_25 - .L_24)
	.align		4
.L_24:
        /*0070*/ 	.word	index@(.nv.constant0._Z9_kernel_1iiPdS_)
        /*0074*/ 	.short	0x0380
        /*0076*/ 	.short	0x0018


	//----- nvinfo : EIATTR_SW_WAR
	.align		4
.L_25:
        /*0078*/ 	.byte	0x04, 0x36
        /*007a*/ 	.short	(.L_27 - .L_26)
.L_26:
        /*007c*/ 	.word	0x00000008
.L_27:


//--------------------- .nv.info._Z9_kernel_0iiPdS_S_ --------------------------
	.section	.nv.info._Z9_kernel_0iiPdS_S_,"",@"SHT_CUDA_INFO"
	.sectionflags	@""
	.align	4


	//----- nvinfo : EIATTR_CUDA_API_VERSION
	.align		4
        /*0000*/ 	.byte	0x04, 0x37
        /*0002*/ 	.short	(.L_29 - .L_28)
.L_28:
        /*0004*/ 	.word	0x00000082


	//----- nvinfo : EIATTR_KPARAM_INFO
	.align		4
.L_29:
        /*0008*/ 	.byte	0x04, 0x17
        /*000a*/ 	.short	(.L_31 - .L_30)
.L_30:
        /*000c*/ 	.word	0x00000000
        /*0010*/ 	.short	0x0004
        /*0012*/ 	.short	0x0018
        /*0014*/ 	.byte	0x00, 0xf5, 0x21, 0x00


	//----- nvinfo : EIATTR_KPARAM_INFO
	.align		4
.L_31:
        /*0018*/ 	.byte	0x04, 0x17
        /*001a*/ 	.short	(.L_33 - .L_32)
.L_32:
        /*001c*/ 	.word	0x00000000
        /*0020*/ 	.short	0x0003
        /*0022*/ 	.short	0x0010
        /*0024*/ 	.byte	0x00, 0xf5, 0x21, 0x00


	//----- nvinfo : EIATTR_KPARAM_INFO
	.align		4
.L_33:
        /*0028*/ 	.byte	0x04, 0x17
        /*002a*/ 	.short	(.L_35 - .L_34)
.L_34:
        /*002c*/ 	.word	0x00000000
        /*0030*/ 	.short	0x0002
        /*0032*/ 	.short	0x0008
        /*0034*/ 	.byte	0x00, 0xf5, 0x21, 0x00


	//----- nvinfo : EIATTR_KPARAM_INFO
	.align		4
.L_35:
        /*0038*/ 	.byte	0x04, 0x17
        /*003a*/ 	.short	(.L_37 - .L_36)
.L_36:
        /*003c*/ 	.word	0x00000000
        /*0040*/ 	.short	0x0001
        /*0042*/ 	.short	0x0004
        /*0044*/ 	.byte	0x00, 0xf0, 0x11, 0x00


	//----- nvinfo : EIATTR_KPARAM_INFO
	.align		4
.L_37:
        /*0048*/ 	.byte	0x04, 0x17
        /*004a*/ 	.short	(.L_39 - .L_38)
.L_38:
        /*004c*/ 	.word	0x00000000
        /*0050*/ 	.short	0x0000
        /*0052*/ 	.short	0x0000
        /*0054*/ 	.byte	0x00, 0xf0, 0x11, 0x00


	//----- nvinfo : EIATTR_SPARSE_MMA_MASK
	.align		4
.L_39:
        /*0058*/ 	.byte	0x03, 0x50
        /*005a*/ 	.short	0x0000


	//----- nvinfo : EIATTR_MAXREG_COUNT
	.align		4
        /*005c*/ 	.byte	0x03, 0x1b
        /*005e*/ 	.short	0x00ff


	//----- nvinfo : EIATTR_NUM_BARRIERS
	.align		4
        /*0060*/ 	.byte	0x02, 0x4c
        /*0062*/ 	.byte	0x01
	.zero		1


	//----- nvinfo : EIATTR_MERCURY_ISA_VERSION
	.align		4
        /*0064*/ 	.byte	0x03, 0x5f
        /*0066*/ 	.short	0x0101


	//----- nvinfo : EIATTR_VRC_CTA_INIT_COUNT
	.align		4
        /*0068*/ 	.byte	0x02, 0x4a
	.zero		1
	.zero		1


	//----- nvinfo : EIATTR_EXIT_INSTR_OFFSETS
	.align		4
        /*006c*/ 	.byte	0x04, 0x1c
        /*006e*/ 	.short	(.L_41 - .L_40)


	//   ....[0]....
.L_40:
        /*0070*/ 	.word	0x00000480


	//   ....[1]....
        /*0074*/ 	.word	0x000004d0


	//----- nvinfo : EIATTR_CBANK_PARAM_SIZE
	.align		4
.L_41:
        /*0078*/ 	.byte	0x03, 0x19
        /*007a*/ 	.short	0x0020


	//----- nvinfo : EIATTR_PARAM_CBANK
	.align		4
        /*007c*/ 	.byte	0x04, 0x0a
        /*007e*/ 	.short	(.L_43 - .L_42)
	.align		4
.L_42:
        /*0080*/ 	.word	index@(.nv.constant0._Z9_kernel_0iiPdS_S_)
        /*0084*/ 	.short	0x0380
        /*0086*/ 	.short	0x0020


	//----- nvinfo : EIATTR_SW_WAR
	.align		4
.L_43:
        /*0088*/ 	.byte	0x04, 0x36
        /*008a*/ 	.short	(.L_45 - .L_44)
.L_44:
        /*008c*/ 	.word	0x00000008
.L_45:


//--------------------- .nv.callgraph             --------------------------
	.section	.nv.callgraph,"",@"SHT_CUDA_CALLGRAPH"
	.align	4
	.sectionentsize	8
	.align		4
        /*0000*/ 	.word	0x00000000
	.align		4
        /*0004*/ 	.word	0xffffffff
	.align		4
        /*0008*/ 	.word	0x00000000
	.align		4
        /*000c*/ 	.word	0xfffffffe
	.align		4
        /*0010*/ 	.word	0x00000000
	.align		4
        /*0014*/ 	.word	0xfffffffd
	.align		4
        /*0018*/ 	.word	0x00000000
	.align		4
        /*001c*/ 	.word	0xfffffffc


//--------------------- .text._Z9_kernel_1iiPdS_  --------------------------
	.section	.text._Z9_kernel_1iiPdS_,"ax",@progbits
	.align	128
.text._Z9_kernel_1iiPdS_:
        .type           _Z9_kernel_1iiPdS_,@function
        .size           _Z9_kernel_1iiPdS_,(.L_x_2 - _Z9_kernel_1iiPdS_)
        .other          _Z9_kernel_1iiPdS_,@"STO_CUDA_ENTRY STV_DEFAULT"
_Z9_kernel_1iiPdS_:
[----:B------:R-:W-:Y:S01]  /*0000*/  LDC R1, c[0x0][0x37c] ;  /* 0x0000df00ff017b82 */ /* 0x000fe20000000800 */
[----:B------:R-:W0:Y:S01]  /*0010*/  S2R R0, SR_CTAID.X ;  /* 0x0000000000007919 */ /* 0x000e220000002500 */
[----:B------:R-:W1:Y:S01]  /*0020*/  LDCU UR4, c[0x0][0x380] ;  /* 0x00007000ff0477ac */ /* 0x000e620008000800 */
[----:B------:R-:W-:Y:S01]  /*0030*/  CS2R R4, SRZ ;  /* 0x0000000000047805 */ /* 0x000fe2000001ff00 */
[----:B------:R-:W0:Y:S01]  /*0040*/  S2R R3, SR_TID.X ;  /* 0x0000000000037919 */ /* 0x000e220000002100 */
[----:B------:R-:W2:Y:S01]  /*0050*/  LDCU.64 UR6, c[0x0][0x358] ;  /* 0x00006b00ff0677ac */ /* 0x000ea20008000a00 */
[----:B0-----:R-:W-:-:S05]  /*0060*/  IMAD R9, R0, 0x200, R3 ;  /* 0x0000020000097824 */ /* 0x001fca00078e0203 */
[----:B-1----:R-:W-:-:S13]  /*0070*/  ISETP.GE.AND P0, PT, R9, UR4, PT ;  /* 0x0000000409007c0c */ /* 0x002fda000bf06270 */
[----:B------:R-:W0:Y:S02]  /*0080*/  @!P0 LDC.64 R6, c[0x0][0x388] ;  /* 0x0000e200ff068b82 */ /* 0x000e240000000a00 */
[----:B0-----:R-:W-:-:S05]  /*0090*/  @!P0 IMAD.WIDE.U32 R6, R9, 0x8, R6 ;  /* 0x0000000809068825 */ /* 0x001fca00078e0006 */
[----:B--2---:R-:W2:Y:S01]  /*00a0*/  @!P0 LDG.E.64 R4, desc[UR6][R6.64] ;  /* 0x0000000606048981 */ /* 0x004ea2000c1e1b00 */
[----:B------:R-:W0:Y:S01]  /*00b0*/  S2UR UR5, SR_CgaCtaId ;  /* 0x00000000000579c3 */ /* 0x000e220000008800 */
[----:B------:R-:W-:Y:S01]  /*00c0*/  UMOV UR4, 0x400 ;  /* 0x0000040000047882 */ /* 0x000fe20000000000 */
[C---:B------:R-:W-:Y:S02]  /*00d0*/  ISETP.GT.U32.AND P0, PT, R3.reuse, 0xff, PT ;  /* 0x000000ff0300780c */ /* 0x040fe40003f04070 */
[----:B------:R-:W-:Y:S01]  /*00e0*/  ISETP.GT.U32.AND P1, PT, R3, 0x7f, PT ;  /* 0x0000007f0300780c */ /* 0x000fe20003f24070 */
[----:B0-----:R-:W-:-:S06]  /*00f0*/  ULEA UR4, UR5, UR4, 0x18 ;  /* 0x0000000405047291 */ /* 0x001fcc000f8ec0ff */
[----:B------:R-:W-:-:S05]  /*0100*/  LEA R2, R3, UR4, 0x3 ;  /* 0x0000000403027c11 */ /* 0x000fca000f8e18ff */
[----:B------:R-:W2:Y:S02]  /*0110*/  @!P0 LDS.64 R8, [R2+0x800] ;  /* 0x0008000002088984 */ /* 0x000ea40000000a00 */
[----:B--2---:R-:W-:Y:S02]  /*0120*/  @!P0 DADD R8, R8, R4 ;  /* 0x0000000008088229 */ /* 0x004fe40000000004 */
[----:B------:R-:W-:Y:S05]  /*0130*/  STS.64 [R2], R4 ;  /* 0x0000000402007388 */ /* 0x000fea0000000a00 */
[----:B------:R-:W-:Y:S01]  /*0140*/  @!P0 STS.64 [R2], R8 ;  /* 0x0000000802008388 */ /* 0x000fe20000000a00 */
[----:B------:R-:W-:Y:S01]  /*0150*/  BAR.SYNC.DEFER_BLOCKING 0x0 ;  /* 0x0000000000007b1d */ /* 0x000fe20000010000 */
[----:B------:R-:W-:-:S05]  /*0160*/  ISETP.GT.U32.AND P0, PT, R3, 0x3f, PT ;  /* 0x0000003f0300780c */ /* 0x000fca0003f04070 */
[----:B------:R-:W-:Y:S04]  /*0170*/  @!P1 LDS.64 R6, [R2] ;  /* 0x0000000002069984 */ /* 0x000fe80000000a00 */
[----:B------:R-:W0:Y:S02]  /*0180*/  @!P1 LDS.64 R10, [R2+0x400] ;  /* 0x00040000020a9984 */ /* 0x000e240000000a00 */
[----:B0-----:R-:W-:-:S07]  /*0190*/  @!P1 DADD R6, R6, R10 ;  /* 0x0000000006069229 */ /* 0x001fce000000000a */
        /* <DEDUP_REMOVED lines=32> */
[----:B------:R-:W-:-:S05]  /*03a0*/  ISETP.NE.AND P0, PT, R3, RZ, PT ;  /* 0x000000ff0300720c */ /* 0x000fca0003f05270 */
[----:B------:R-:W-:Y:S04]  /*03b0*/  @!P1 LDS.64 R6, [R2] ;  /* 0x0000000002069984 */ /* 0x000fe80000000a00 */
[----:B------:R-:W0:Y:S02]  /*03c0*/  @!P1 LDS.64 R10, [R2+0x10] ;  /* 0x00001000020a9984 */ /* 0x000e240000000a00 */
[----:B0-----:R-:W-:-:S07]  /*03d0*/  @!P1 DADD R6, R6, R10 ;  /* 0x0000000006069229 */ /* 0x001fce000000000a */
[----:B------:R-:W-:Y:S01]  /*03e0*/  @!P1 STS.64 [R2], R6 ;  /* 0x0000000602009388 */ /* 0x000fe20000000a00 */
[----:B------:R-:W-:Y:S06]  /*03f0*/  BAR.SYNC.DEFER_BLOCKING 0x0 ;  /* 0x0000000000007b1d */ /* 0x000fec0000010000 */
[----:B------:R-:W0:Y:S02]  /*0400*/  @!P0 LDS.128 R8, [UR4] ;  /* 0x00000004ff088984 */ /* 0x000e240008000c00 */
[----:B0-----:R-:W-:-:S07]  /*0410*/  @!P0 DADD R8, R8, R10 ;  /* 0x0000000008088229 */ /* 0x001fce000000000a */
[----:B------:R0:W-:Y:S01]  /*0420*/  @!P0 STS.64 [UR4], R8 ;  /* 0x00000008ff008988 */ /* 0x0001e20008000a04 */
[----:B------:R-:W-:Y:S06]  /*0430*/  BAR.SYNC.DEFER_BLOCKING 0x0 ;  /* 0x0000000000007b1d */ /* 0x000fec0000010000 */
[----:B------:R-:W-:Y:S05]  /*0440*/  @P0 EXIT ;  /* 0x000000000000094d */ /* 0x000fea0003800000 */
[----:B------:R-:W1:Y:S01]  /*0450*/  LDS.64 R2, [UR4] ;  /* 0x00000004ff027984 */ /* 0x000e620008000a00 */
[----:B------:R-:W2:Y:S02]  /*0460*/  LDC.64 R4, c[0x0][0x390] ;  /* 0x0000e400ff047b82 */ /* 0x000ea40000000a00 */
[----:B--2---:R-:W-:-:S05]  /*0470*/  IMAD.WIDE.U32 R4, R0, 0x8, R4 ;  /* 0x0000000800047825 */ /* 0x004fca00078e0004 */
[----:B-1----:R-:W-:Y:S01]  /*0480*/  STG.E.64 desc[UR6][R4.64], R2 ;  /* 0x0000000204007986 */ /* 0x002fe2000c101b06 */
[----:B------:R-:W-:Y:S05]  /*0490*/  EXIT ;  /* 0x000000000000794d */ /* 0x000fea0003800000 */
.L_x_0:
[----:B------:R-:W-:-:S00]  /*04a0*/  BRA `(.L_x_0) ;  /* 0xfffffffc00fc7947 */ /* 0x000fc0000383ffff */
[----:B------:R-:W-:-:S00]  /*04b0*/  NOP ;  /* 0x0000000000007918 */ /* 0x000fc00000000000 */
        /* <DEDUP_REMOVED lines=12> */
.L_x_2:


//--------------------- .text._Z9_kernel_0iiPdS_S_ --------------------------
	.section	.text._Z9_kernel_0iiPdS_S_,"ax",@progbits
	.align	128
.text._Z9_kernel_0iiPdS_S_:
        .type           _Z9_kernel_0iiPdS_S_,@function
        .size           _Z9_kernel_0iiPdS_S_,(.L_x_3 - _Z9_kernel_0iiPdS_S_)
        .other          _Z9_kernel_0iiPdS_S_,@"STO_CUDA_ENTRY STV_DEFAULT"
_Z9_kernel_0iiPdS_S_:
[----:B------:R-:W-:Y:S01]  /*0000*/  LDC R1, c[0x0][0x37c] ;  /* 0x0000df00ff017b82 */ /* 0x000fe20000000800 */
[----:B------:R-:W0:Y:S01]  /*0010*/  S2R R0, SR_CTAID.X ;  /* 0x0000000000007919 */ /* 0x000e220000002500 */
[----:B------:R-:W1:Y:S06]  /*0020*/  LDCU UR4, c[0x0][0x380] ;  /* 0x00007000ff0477ac */ /* 0x000e6c0008000800 */
[----:B------:R-:W2:Y:S01]  /*0030*/  LDC.64 R6, c[0x0][0x390] ;  /* 0x0000e400ff067b82 */ /* 0x000ea20000000a00 */
[----:B------:R-:W0:Y:S01]  /*0040*/  S2R R3, SR_TID.X ;  /* 0x0000000000037919 */ /* 0x000e220000002100 */
[----:B------:R-:W3:Y:S06]  /*0050*/  LDCU.64 UR6, c[0x0][0x358] ;  /* 0x00006b00ff0677ac */ /* 0x000eec0008000a00 */
[----:B------:R-:W4:Y:S01]  /*0060*/  LDC.64 R8, c[0x0][0x398] ;  /* 0x0000e600ff087b82 */ /* 0x000f220000000a00 */
[----:B0-----:R-:W-:-:S05]  /*0070*/  IMAD R5, R0, 0x200, R3 ;  /* 0x0000020000057824 */ /* 0x001fca00078e0203 */
[----:B-1----:R-:W-:-:S13]  /*0080*/  ISETP.GE.AND P0, PT, R5, UR4, PT ;  /* 0x0000000405007c0c */ /* 0x002fda000bf06270 */
[----:B--2---:R-:W-:-:S04]  /*0090*/  @!P0 IMAD.WIDE.U32 R6, R5, 0x8, R6 ;  /* 0x0000000805068825 */ /* 0x004fc800078e0006 */
[----:B----4-:R-:W-:Y:S02]  /*00a0*/  @!P0 IMAD.WIDE.U32 R8, R5, 0x8, R8 ;  /* 0x0000000805088825 */ /* 0x010fe400078e0008 */
[----:B---3--:R-:W2:Y:S04]  /*00b0*/  @!P0 LDG.E.64 R6, desc[UR6][R6.64] ;  /* 0x0000000606068981 */ /* 0x008ea8000c1e1b00 */
[----:B------:R-:W2:Y:S01]  /*00c0*/  @!P0 LDG.E.64 R8, desc[UR6][R8.64] ;  /* 0x0000000608088981 */ /* 0x000ea2000c1e1b00 */
[----:B------:R-:W0:Y:S01]  /*00d0*/  S2UR UR5, SR_CgaCtaId ;  /* 0x00000000000579c3 */ /* 0x000e220000008800 */
[----:B------:R-:W-:Y:S01]  /*00e0*/  UMOV UR4, 0x400 ;  /* 0x0000040000047882 */ /* 0x000fe20000000000 */
[----:B------:R-:W-:Y:S02]  /*00f0*/  ISETP.GT.U32.AND P1, PT, R3, 0xff, PT ;  /* 0x000000ff0300780c */ /* 0x000fe40003f24070 */
[----:B------:R-:W-:Y:S01]  /*0100*/  CS2R R4, SRZ ;  /* 0x0000000000047805 */ /* 0x000fe2000001ff00 */
[----:B0-----:R-:W-:-:S06]  /*0110*/  ULEA UR4, UR5, UR4, 0x18 ;  /* 0x0000000405047291 */ /* 0x001fcc000f8ec0ff */
[----:B------:R-:W-:-:S05]  /*0120*/  LEA R2, R3, UR4, 0x3 ;  /* 0x0000000403027c11 */ /* 0x000fca000f8e18ff */
[----:B------:R-:W0:Y:S01]  /*0130*/  @!P1 LDS.64 R10, [R2+0x800] ;  /* 0x00080000020a9984 */ /* 0x000e220000000a00 */
[----:B--2---:R-:W-:Y:S01]  /*0140*/  @!P0 DMUL R4, R6, R8 ;  /* 0x0000000806048228 */ /* 0x004fe20000000000 */
[----:B------:R-:W-:-:S06]  /*0150*/  ISETP.GT.U32.AND P0, PT, R3, 0x7f, PT ;  /* 0x0000007f0300780c */ /* 0x000fcc0003f04070 */
[----:B------:R-:W-:Y:S01]  /*0160*/  STS.64 [R2], R4 ;  /* 0x0000000402007388 */ /* 0x000fe20000000a00 */
        /* <DEDUP_REMOVED lines=55> */
.L_x_1:
        /* <DEDUP_REMOVED lines=10> */
.L_x_3:


//--------------------- .nv.shared._Z9_kernel_1iiPdS_ --------------------------
	.section	.nv.shared._Z9_kernel_1iiPdS_,"aw",@nobits
	.sectionflags	@""
	.align	8
.nv.shared._Z9_kernel_1iiPdS_:
	.zero		5120


//--------------------- .nv.shared.reserved.0     --------------------------
	.section	.nv.shared.reserved.0,"aw",@nobits
	.weak		__nv_reservedSMEM_offset_0_alias
	.size		__nv_reservedSMEM_offset_0_alias, 0, 64
	.other		__nv_reservedSMEM_offset_0_alias,@"STO_CUDA_RESERVED_SHARED STV_DEFAULT"
__nv_reservedSMEM_offset_0_alias:
	.zero		0
	.zero		64


//--------------------- .nv.shared._Z9_kernel_0iiPdS_S_ --------------------------
	.section	.nv.shared._Z9_kernel_0iiPdS_S_,"aw",@nobits
	.sectionflags	@""
	.align	8
.nv.shared._Z9_kernel_0iiPdS_S_:
	.zero		5120


//--------------------- .nv.constant0._Z9_kernel_1iiPdS_ --------------------------
	.section	.nv.constant0._Z9_kernel_1iiPdS_,"a",@progbits
	.sectionflags	@""
	.align	4
.nv.constant0._Z9_kernel_1iiPdS_:
	.zero		920


//--------------------- .nv.constant0._Z9_kernel_0iiPdS_S_ --------------------------
	.section	.nv.constant0._Z9_kernel_0iiPdS_S_,"a",@progbits
	.sectionflags	@""
	.align	4
.nv.constant0._Z9_kernel_0iiPdS_S_:
	.zero		928


//--------------------- SYMBOLS --------------------------

	.type		.nv.reservedSmem.offset0,@object
	.size		.nv.reservedSmem.offset0,0x4
	.type		.nv.reservedSmem.cap,@object
	.size		.nv.reservedSmem.cap,0x4
